	.headerflags	@"EF_CUDA_TEXMODE_UNIFIED EF_CUDA_64BIT_ADDRESS EF_CUDA_ACCELERATORS EF_CUDA_SM90 EF_CUDA_VIRTUAL_SM(EF_CUDA_SM90)"
	.elftype	@"ET_EXEC"


//--------------------- .nv.info                  --------------------------
	.section	.nv.info,"",@"SHT_CUDA_INFO"
	.align	4


	//----- nvinfo : EIATTR_REGCOUNT
	.align		4
        /*0000*/ 	.byte	0x04, 0x2f
        /*0002*/ 	.short	(.L_3 - .L_2)
	.align		4
.L_2:
        /*0004*/ 	.word	index@(triton_poi_fused__native_batch_norm_legit_no_training_cat_relu_23)
        /*0008*/ 	.word	0x0000001c


	//----- nvinfo : EIATTR_MIN_STACK_SIZE
	.align		4
.L_3:
        /*000c*/ 	.byte	0x04, 0x12
        /*000e*/ 	.short	(.L_5 - .L_4)
	.align		4
.L_4:
        /*0010*/ 	.word	index@(triton_poi_fused__native_batch_norm_legit_no_training_cat_relu_23)
        /*0014*/ 	.word	0x00000000


	//----- nvinfo : EIATTR_FRAME_SIZE
	.align		4
.L_5:
        /*0018*/ 	.byte	0x04, 0x11
        /*001a*/ 	.short	(.L_7 - .L_6)
	.align		4
.L_6:
        /*001c*/ 	.word	index@(triton_poi_fused__native_batch_norm_legit_no_training_cat_relu_23)
        /*0020*/ 	.word	0x00000000


	//----- nvinfo : EIATTR_MIN_STACK_SIZE
	.align		4
.L_7:
        /*0024*/ 	.byte	0x04, 0x12
        /*0026*/ 	.short	(.L_9 - .L_8)
	.align		4
.L_8:
        /*0028*/ 	.word	index@(triton_poi_fused__native_batch_norm_legit_no_training_cat_relu_23)
        /*002c*/ 	.word	0x00000000
.L_9:


//--------------------- .nv.info.triton_poi_fused__native_batch_norm_legit_no_training_cat_relu_23 --------------------------
	.section	.nv.info.triton_poi_fused__native_batch_norm_legit_no_training_cat_relu_23,"",@"SHT_CUDA_INFO"
	.sectionflags	@""
	.align	4


	//----- nvinfo : EIATTR_CUDA_API_VERSION
	.align		4
        /*0000*/ 	.byte	0x04, 0x37
        /*0002*/ 	.short	(.L_11 - .L_10)
.L_10:
        /*0004*/ 	.word	0x0000007c


	//----- nvinfo : EIATTR_KPARAM_INFO
	.align		4
.L_11:
        /*0008*/ 	.byte	0x04, 0x17
        /*000a*/ 	.short	(.L_13 - .L_12)
.L_12:
        /*000c*/ 	.word	0x00000000
        /*0010*/ 	.short	0x0008
        /*0012*/ 	.short	0x0040
        /*0014*/ 	.byte	0x00, 0xf0, 0x11, 0x00


	//----- nvinfo : EIATTR_KPARAM_INFO
	.align		4
.L_13:
        /*0018*/ 	.byte	0x04, 0x17
        /*001a*/ 	.short	(.L_15 - .L_14)
.L_14:
        /*001c*/ 	.word	0x00000000
        /*0020*/ 	.short	0x0007
        /*0022*/ 	.short	0x0038
        /*0024*/ 	.byte	0x00, 0xf4, 0x21, 0x00


	//----- nvinfo : EIATTR_KPARAM_INFO
	.align		4
.L_15:
        /*0028*/ 	.byte	0x04, 0x17
        /*002a*/ 	.short	(.L_17 - .L_16)
.L_16:
        /*002c*/ 	.word	0x00000000
        /*0030*/ 	.short	0x0006
        /*0032*/ 	.short	0x0030
        /*0034*/ 	.byte	0x00, 0xf4, 0x21, 0x00


	//----- nvinfo : EIATTR_KPARAM_INFO
	.align		4
.L_17:
        /*0038*/ 	.byte	0x04, 0x17
        /*003a*/ 	.short	(.L_19 - .L_18)
.L_18:
        /*003c*/ 	.word	0x00000000
        /*0040*/ 	.short	0x0005
        /*0042*/ 	.short	0x0028
        /*0044*/ 	.byte	0x00, 0xf4, 0x21, 0x00


	//----- nvinfo : EIATTR_KPARAM_INFO
	.align		4
.L_19:
        /*0048*/ 	.byte	0x04, 0x17
        /*004a*/ 	.short	(.L_21 - .L_20)
.L_20:
        /*004c*/ 	.word	0x00000000
        /*0050*/ 	.short	0x0004
        /*0052*/ 	.short	0x0020
        /*0054*/ 	.byte	0x00, 0xf4, 0x21, 0x00


	//----- nvinfo : EIATTR_KPARAM_INFO
	.align		4
.L_21:
        /*0058*/ 	.byte	0x04, 0x17
        /*005a*/ 	.short	(.L_23 - .L_22)
.L_22:
        /*005c*/ 	.word	0x00000000
        /*0060*/ 	.short	0x0003
        /*0062*/ 	.short	0x0018
        /*0064*/ 	.byte	0x00, 0xf4, 0x21, 0x00


	//----- nvinfo : EIATTR_KPARAM_INFO
	.align		4
.L_23:
        /*0068*/ 	.byte	0x04, 0x17
        /*006a*/ 	.short	(.L_25 - .L_24)
.L_24:
        /*006c*/ 	.word	0x00000000
        /*0070*/ 	.short	0x0002
        /*0072*/ 	.short	0x0010
        /*0074*/ 	.byte	0x00, 0xf4, 0x21, 0x00


	//----- nvinfo : EIATTR_KPARAM_INFO
	.align		4
.L_25:
        /*0078*/ 	.byte	0x04, 0x17
        /*007a*/ 	.short	(.L_27 - .L_26)
.L_26:
        /*007c*/ 	.word	0x00000000
        /*0080*/ 	.short	0x0001
        /*0082*/ 	.short	0x0008
        /*0084*/ 	.byte	0x00, 0xf4, 0x21, 0x00


	//----- nvinfo : EIATTR_KPARAM_INFO
	.align		4
.L_27:
        /*0088*/ 	.byte	0x04, 0x17
        /*008a*/ 	.short	(.L_29 - .L_28)
.L_28:
        /*008c*/ 	.word	0x00000000
        /*0090*/ 	.short	0x0000
        /*0092*/ 	.short	0x0000
        /*0094*/ 	.byte	0x00, 0xf4, 0x21, 0x00


	//----- nvinfo : EIATTR_SPARSE_MMA_MASK
	.align		4
.L_29:
        /*0098*/ 	.byte	0x03, 0x50
        /*009a*/ 	.short	0x0000


	//----- nvinfo : EIATTR_MAXREG_COUNT
	.align		4
        /*009c*/ 	.byte	0x03, 0x1b
        /*009e*/ 	.short	0x00ff


	//----- nvinfo : EIATTR_EXIT_INSTR_OFFSETS
	.align		4
        /*00a0*/ 	.byte	0x04, 0x1c
        /*00a2*/ 	.short	(.L_31 - .L_30)


	//   ....[0]....
.L_30:
        /*00a4*/ 	.word	0x00000680


	//   ....[1]....
        /*00a8*/ 	.word	0x000006a0


	//----- nvinfo : EIATTR_REQNTID
	.align		4
.L_31:
        /*00ac*/ 	.byte	0x04, 0x10
        /*00ae*/ 	.short	(.L_33 - .L_32)
.L_32:
        /*00b0*/ 	.word	0x00000080
        /*00b4*/ 	.word	0x00000001
        /*00b8*/ 	.word	0x00000001


	//----- nvinfo : EIATTR_CBANK_PARAM_SIZE
	.align		4
.L_33:
        /*00bc*/ 	.byte	0x03, 0x19
        /*00be*/ 	.short	0x0044


	//----- nvinfo : EIATTR_PARAM_CBANK
	.align		4
        /*00c0*/ 	.byte	0x04, 0x0a
        /*00c2*/ 	.short	(.L_35 - .L_34)
	.align		4
.L_34:
        /*00c4*/ 	.word	index@(.nv.constant0.triton_poi_fused__native_batch_norm_legit_no_training_cat_relu_23)
        /*00c8*/ 	.short	0x0210
        /*00ca*/ 	.short	0x0044


	//----- nvinfo : EIATTR_SW_WAR
	.align		4
.L_35:
        /*00cc*/ 	.byte	0x04, 0x36
        /*00ce*/ 	.short	(.L_37 - .L_36)
.L_36:
        /*00d0*/ 	.word	0x00000008
.L_37:


//--------------------- .nv.callgraph             --------------------------
	.section	.nv.callgraph,"",@"SHT_CUDA_CALLGRAPH"
	.align	4
	.sectionentsize	8
	.align		4
        /*0000*/ 	.word	0x00000000
	.align		4
        /*0004*/ 	.word	0xffffffff
	.align		4
        /*0008*/ 	.word	0x00000000
	.align		4
        /*000c*/ 	.word	0xfffffffe
	.align		4
        /*0010*/ 	.word	0x00000000
	.align		4
        /*0014*/ 	.word	0xfffffffd
	.align		4
        /*0018*/ 	.word	0x00000000
	.align		4
        /*001c*/ 	.word	0xfffffffc


//--------------------- .nv.constant4             --------------------------
	.section	.nv.constant4,"a",@progbits
	.align	8
	.align		8
.nv.constant4:
        /*0000*/ 	.dword	_$_str
	.align		8
        /*0008*/ 	.dword	_$_str_$_2


//--------------------- .text.triton_poi_fused__native_batch_norm_legit_no_training_cat_relu_23 --------------------------
	.section	.text.triton_poi_fused__native_batch_norm_legit_no_training_cat_relu_23,"ax",@progbits
	.align	128
        .global         triton_poi_fused__native_batch_norm_legit_no_training_cat_relu_23
        .type           triton_poi_fused__native_batch_norm_legit_no_training_cat_relu_23,@function
        .size           triton_poi_fused__native_batch_norm_legit_no_training_cat_relu_23,(.L_x_1 - triton_poi_fused__native_batch_norm_legit_no_training_cat_relu_23)
        .other          triton_poi_fused__native_batch_norm_legit_no_training_cat_relu_23,@"STO_CUDA_ENTRY STV_DEFAULT"
triton_poi_fused__native_batch_norm_legit_no_training_cat_relu_23:
.text.triton_poi_fused__native_batch_norm_legit_no_training_cat_relu_23:
[----:B------:R-:W0:Y:S01]  /*0000*/  LDC R1, c[0x0][0x28] ;  /* 0x00000a00ff017b82 */ /* 0x000e220000000800 */
[----:B------:R-:W1:Y:S07]  /*0010*/  S2R R0, SR_TID.X ;  /* 0x0000000000007919 */ /* 0x000e6e0000002100 */
[----:B------:R-:W2:Y:S01]  /*0020*/  LDC.64 R4, c[0x0][0x228] ;  /* 0x00008a00ff047b82 */ /* 0x000ea20000000a00 */
[----:B------:R-:W-:Y:S01]  /*0030*/  IMAD.MOV.U32 R6, RZ, RZ, RZ ;  /* 0x000000ffff067224 */ /* 0x000fe200078e00ff */
[----:B------:R-:W-:Y:S01]  /*0040*/  ULDC.64 UR4, c[0x0][0x208] ;  /* 0x0000820000047ab9 */ /* 0x000fe20000000a00 */
[----:B------:R-:W3:Y:S01]  /*0050*/  S2R R3, SR_CTAID.X ;  /* 0x0000000000037919 */ /* 0x000ee20000002500 */
[----:B------:R-:W-:Y:S01]  /*0060*/  HFMA2.MMA R10, -RZ, RZ, 0, 0 ;  /* 0x00000000ff0a7435 */ /* 0x000fe200000001ff */
[----:B------:R-:W-:-:S03]  /*0070*/  ULDC.64 UR6, c[0x0][0x218] ;  /* 0x0000860000067ab9 */ /* 0x000fc60000000a00 */
[----:B------:R-:W4:Y:S01]  /*0080*/  LDC.64 R14, c[0x0][0x220] ;  /* 0x00008800ff0e7b82 */ /* 0x000f220000000a00 */
[----:B-1----:R-:W-:-:S05]  /*0090*/  IMAD.SHL.U32 R0, R0, 0x2, RZ ;  /* 0x0000000200007824 */ /* 0x002fca00078e00ff */
[----:B------:R-:W-:-:S05]  /*00a0*/  LOP3.LUT R0, R0, 0xfe, RZ, 0xc0, !PT ;  /* 0x000000fe00007812 */ /* 0x000fca00078ec0ff */
[----:B---3--:R-:W-:-:S05]  /*00b0*/  IMAD R0, R3, 0x100, R0 ;  /* 0x0000010003007824 */ /* 0x008fca00078e0200 */
[----:B------:R-:W-:Y:S02]  /*00c0*/  SHF.R.S32.HI R3, RZ, 0x1f, R0 ;  /* 0x0000001fff037819 */ /* 0x000fe40000011400 */
[----:B------:R-:W-:Y:S02]  /*00d0*/  ISETP.GE.AND P0, PT, R0, 0xd400, PT ;  /* 0x0000d4000000780c */ /* 0x000fe40003f06270 */
[----:B------:R-:W-:-:S04]  /*00e0*/  LEA.HI R3, R3, R0, RZ, 0x6 ;  /* 0x0000000003037211 */ /* 0x000fc800078f30ff */
[----:B------:R-:W-:-:S05]  /*00f0*/  SHF.R.S32.HI R11, RZ, 0x6, R3 ;  /* 0x00000006ff0b7819 */ /* 0x000fca0000011403 */
[----:B------:R-:W-:-:S05]  /*0100*/  IMAD.HI R2, R11, 0x4d4873ed, RZ ;  /* 0x4d4873ed0b027827 */ /* 0x000fca00078e02ff */
[----:B------:R-:W-:-:S04]  /*0110*/  SHF.R.U32.HI R7, RZ, 0x1f, R2 ;  /* 0x0000001fff077819 */ /* 0x000fc80000011602 */
[----:B------:R-:W-:-:S05]  /*0120*/  LEA.HI.SX32 R2, R2, R7, 0x1a ;  /* 0x0000000702027211 */ /* 0x000fca00078fd2ff */
[----:B------:R-:W-:-:S04]  /*0130*/  IMAD R11, R2, -0xd4, R11 ;  /* 0xffffff2c020b7824 */ /* 0x000fc800078e020b */
[----:B--2---:R-:W-:-:S05]  /*0140*/  IMAD.WIDE R4, R11, 0x4, R4 ;  /* 0x000000040b047825 */ /* 0x004fca00078e0204 */
[----:B------:R-:W2:Y:S01]  /*0150*/  @!P0 LDG.E.EL R6, desc[UR4][R4.64] ;  /* 0x0000000404068981 */ /* 0x000ea2000c2e1900 */
[----:B------:R-:W-:-:S03]  /*0160*/  IMAD.HI R2, R0, 0x4d4873ed, RZ ;  /* 0x4d4873ed00027827 */ /* 0x000fc600078e02ff */
[----:B------:R1:W3:Y:S01]  /*0170*/  @!P0 LDG.E.EL R10, desc[UR4][R4.64] ;  /* 0x00000004040a8981 */ /* 0x0002e2000c2e1900 */
[----:B------:R-:W-:Y:S01]  /*0180*/  IMAD.SHL.U32 R8, R11, 0x40, RZ ;  /* 0x000000400b087824 */ /* 0x000fe200078e00ff */
[----:B------:R-:W-:-:S04]  /*0190*/  SHF.R.U32.HI R7, RZ, 0x1f, R2 ;  /* 0x0000001fff077819 */ /* 0x000fc80000011602 */
[----:B------:R-:W-:Y:S02]  /*01a0*/  LEA.HI.SX32 R17, R2, R7, 0x14 ;  /* 0x0000000702117211 */ /* 0x000fe400078fa2ff */
[----:B------:R-:W-:Y:S02]  /*01b0*/  LOP3.LUT R7, R3, 0xffffffc0, RZ, 0xc0, !PT ;  /* 0xffffffc003077812 */ /* 0x000fe400078ec0ff */
[----:B------:R-:W5:Y:S01]  /*01c0*/  LDC.64 R2, c[0x0][0x210] ;  /* 0x00008400ff027b82 */ /* 0x000f620000000a00 */
[C---:B------:R-:W-:Y:S02]  /*01d0*/  IMAD R9, R17.reuse, 0x300, RZ ;  /* 0x0000030011097824 */ /* 0x040fe400078e02ff */
[----:B------:R-:W-:Y:S02]  /*01e0*/  IMAD.IADD R7, R0, 0x1, -R7 ;  /* 0x0000000100077824 */ /* 0x000fe400078e0a07 */
[----:B-1----:R-:W-:Y:S01]  /*01f0*/  IMAD R4, R17, -0x3500, R0 ;  /* 0xffffcb0011047824 */ /* 0x002fe200078e0200 */
[----:B------:R-:W-:-:S02]  /*0200*/  SHF.R.S32.HI R13, RZ, 0x1f, R9 ;  /* 0x0000001fff0d7819 */ /* 0x000fc40000011409 */
[----:B------:R-:W-:Y:S01]  /*0210*/  IADD3 R18, P1, P2, R8, R7, R9 ;  /* 0x0000000708127210 */ /* 0x000fe20007a3e009 */
[----:B------:R-:W-:Y:S01]  /*0220*/  IMAD R25, R17, 0x3200, R4 ;  /* 0x0000320011197824 */ /* 0x000fe200078e0204 */
[----:B------:R-:W-:Y:S02]  /*0230*/  SHF.R.S32.HI R8, RZ, 0x1f, R8 ;  /* 0x0000001fff087819 */ /* 0x000fe40000011408 */
[----:B------:R-:W-:Y:S02]  /*0240*/  CS2R R4, SRZ ;  /* 0x0000000000047805 */ /* 0x000fe4000001ff00 */
[----:B------:R-:W-:Y:S02]  /*0250*/  SHF.R.S32.HI R7, RZ, 0x1f, R7 ;  /* 0x0000001fff077819 */ /* 0x000fe40000011407 */
[----:B------:R-:W-:Y:S02]  /*0260*/  LEA R16, P3, R18, UR6, 0x2 ;  /* 0x0000000612107c11 */ /* 0x000fe4000f8610ff */
[----:B------:R-:W-:-:S02]  /*0270*/  IADD3.X R7, R8, R7, R13, P1, P2 ;  /* 0x0000000708077210 */ /* 0x000fc40000fe440d */
[----:B------:R-:W1:Y:S01]  /*0280*/  LDC.64 R12, c[0x0][0x230] ;  /* 0x00008c00ff0c7b82 */ /* 0x000e620000000a00 */
[C---:B------:R-:W-:Y:S02]  /*0290*/  ISETP.GE.AND P2, PT, R11.reuse, 0xc8, PT ;  /* 0x000000c80b00780c */ /* 0x040fe40003f46270 */
[----:B------:R-:W-:Y:S02]  /*02a0*/  ISETP.GT.AND P1, PT, R11, 0xc7, !P0 ;  /* 0x000000c70b00780c */ /* 0x000fe40004724270 */
[----:B------:R-:W-:Y:S01]  /*02b0*/  ISETP.LT.AND P4, PT, R0, 0xd400, !P2 ;  /* 0x0000d4000000780c */ /* 0x000fe20005781270 */
[----:B-----5:R-:W-:Y:S01]  /*02c0*/  IMAD.WIDE R24, R25, 0x4, R2 ;  /* 0x0000000419187825 */ /* 0x020fe200078e0202 */
[----:B------:R-:W-:Y:S01]  /*02d0*/  CS2R R2, SRZ ;  /* 0x0000000000027805 */ /* 0x000fe2000001ff00 */
[----:B------:R-:W5:Y:S01]  /*02e0*/  LDC.64 R8, c[0x0][0x238] ;  /* 0x00008e00ff087b82 */ /* 0x000f620000000a00 */
[----:B------:R-:W-:Y:S01]  /*02f0*/  LEA.HI.X R17, R18, UR7, R7, 0x2, P3 ;  /* 0x0000000712117c11 */ /* 0x000fe200098f1407 */
[----:B----4-:R-:W-:Y:S01]  /*0300*/  IMAD.WIDE R22, R11, 0x4, R14 ;  /* 0x000000040b167825 */ /* 0x010fe200078e020e */
[----:B------:R-:W-:-:S02]  /*0310*/  MOV R7, RZ ;  /* 0x000000ff00077202 */ /* 0x000fc40000000f00 */
[----:B------:R-:W-:-:S03]  /*0320*/  CS2R R14, SRZ ;  /* 0x00000000000e7805 */ /* 0x000fc6000001ff00 */
[----:B------:R-:W4:Y:S04]  /*0330*/  @P1 LDG.E.64 R4, desc[UR4][R16.64+-0xc800] ;  /* 0xff38000410041981 */ /* 0x000f28000c1e1b00 */
[----:B------:R-:W4:Y:S01]  /*0340*/  @P4 LDG.E.64 R2, desc[UR4][R24.64] ;  /* 0x0000000418024981 */ /* 0x000f22000c1e1b00 */
[----:B-1----:R-:W-:-:S03]  /*0350*/  IMAD.WIDE R12, R11, 0x4, R12 ;  /* 0x000000040b0c7825 */ /* 0x002fc600078e020c */
[----:B------:R-:W4:Y:S04]  /*0360*/  @!P0 LDG.E.EL R7, desc[UR4][R22.64] ;  /* 0x0000000416078981 */ /* 0x000f28000c2e1900 */
[----:B------:R-:W4:Y:S01]  /*0370*/  @!P0 LDG.E.EL R14, desc[UR4][R22.64] ;  /* 0x00000004160e8981 */ /* 0x000f22000c2e1900 */
[----:B-----5:R-:W-:Y:S01]  /*0380*/  IMAD.WIDE R8, R11, 0x4, R8 ;  /* 0x000000040b087825 */ /* 0x020fe200078e0208 */
[----:B------:R-:W-:-:S03]  /*0390*/  HFMA2.MMA R11, -RZ, RZ, 0, 0 ;  /* 0x00000000ff0b7435 */ /* 0x000fc600000001ff */
[----:B------:R-:W-:Y:S01]  /*03a0*/  IMAD.MOV.U32 R20, RZ, RZ, RZ ;  /* 0x000000ffff147224 */ /* 0x000fe200078e00ff */
[----:B------:R-:W5:Y:S01]  /*03b0*/  @!P0 LDG.E.EL R15, desc[UR4][R8.64] ;  /* 0x00000004080f8981 */ /* 0x000f62000c2e1900 */
[----:B------:R-:W-:-:S04]  /*03c0*/  IMAD.MOV.U32 R18, RZ, RZ, RZ ;  /* 0x000000ffff127224 */ /* 0x000fc800078e00ff */
[----:B------:R-:W5:Y:S04]  /*03d0*/  @!P0 LDG.E.EL R20, desc[UR4][R12.64] ;  /* 0x000000040c148981 */ /* 0x000f68000c2e1900 */
[----:B------:R1:W5:Y:S04]  /*03e0*/  @!P0 LDG.E.EL R18, desc[UR4][R12.64] ;  /* 0x000000040c128981 */ /* 0x000368000c2e1900 */
[----:B------:R1:W5:Y:S01]  /*03f0*/  @!P0 LDG.E.EL R11, desc[UR4][R8.64] ;  /* 0x00000004080b8981 */ /* 0x000362000c2e1900 */
[----:B------:R-:W-:Y:S01]  /*0400*/  IMAD.MOV.U32 R21, RZ, RZ, 0x3e800000 ;  /* 0x3e800000ff157424 */ /* 0x000fe200078e00ff */
[----:B01----:R-:W0:Y:S08]  /*0410*/  LDC.64 R12, c[0x0][0x240] ;  /* 0x00009000ff0c7b82 */ /* 0x003e300000000a00 */
[----:B------:R-:W1:Y:S01]  /*0420*/  LDC.64 R8, c[0x0][0x248] ;  /* 0x00009200ff087b82 */ /* 0x000e620000000a00 */
[----:B0-----:R-:W-:-:S04]  /*0430*/  IMAD.WIDE R12, R0, 0x4, R12 ;  /* 0x00000004000c7825 */ /* 0x001fc800078e020c */
[----:B-1----:R-:W-:-:S04]  /*0440*/  IMAD.WIDE R8, R0, 0x4, R8 ;  /* 0x0000000400087825 */ /* 0x002fc800078e0208 */
[----:B--2---:R-:W-:-:S04]  /*0450*/  FADD R6, R6, 9.9999997473787516356e-06 ;  /* 0x3727c5ac06067421 */ /* 0x004fc80000000000 */
[----:B------:R-:W0:Y:S01]  /*0460*/  MUFU.SQRT R16, R6 ;  /* 0x0000000600107308 */ /* 0x000e220000002000 */
[----:B---3--:R-:W-:-:S07]  /*0470*/  FADD R10, R10, 9.9999997473787516356e-06 ;  /* 0x3727c5ac0a0a7421 */ /* 0x008fce0000000000 */
[----:B------:R-:W1:Y:S01]  /*0480*/  MUFU.SQRT R17, R10 ;  /* 0x0000000a00117308 */ /* 0x000e620000002000 */
[C---:B0-----:R-:W-:Y:S02]  /*0490*/  FSETP.GT.AND P6, PT, R16.reuse, 8.50705917302346158658e+37, PT ;  /* 0x7e8000001000780b */ /* 0x041fe40003fc4000 */
[----:B------:R-:W-:Y:S02]  /*04a0*/  FSETP.GEU.AND P3, PT, R16, 1.175494350822287508e-38, PT ;  /* 0x008000001000780b */ /* 0x000fe40003f6e000 */
[----:B------:R-:W-:Y:S02]  /*04b0*/  FSEL R19, R21, 1, P6 ;  /* 0x3f80000015137808 */ /* 0x000fe40003000000 */
[----:B-1----:R-:W-:-:S07]  /*04c0*/  FSETP.GT.AND P5, PT, R17, 8.50705917302346158658e+37, PT ;  /* 0x7e8000001100780b */ /* 0x002fce0003fa4000 */
[----:B------:R-:W-:Y:S01]  /*04d0*/  @P6 FMUL R16, R16, 0.25 ;  /* 0x3e80000010106820 */ /* 0x000fe20000400000 */
[----:B------:R-:W-:-:S03]  /*04e0*/  FSETP.GEU.AND P6, PT, R17, 1.175494350822287508e-38, PT ;  /* 0x008000001100780b */ /* 0x000fc60003fce000 */
[----:B------:R-:W-:Y:S02]  /*04f0*/  @!P3 FMUL R16, R16, 16777216 ;  /* 0x4b8000001010b820 */ /* 0x000fe40000400000 */
[----:B------:R-:W-:-:S08]  /*0500*/  @P5 FMUL R17, R17, 0.25 ;  /* 0x3e80000011115820 */ /* 0x000fd00000400000 */
[----:B------:R-:W-:Y:S01]  /*0510*/  @!P6 FMUL R17, R17, 16777216 ;  /* 0x4b8000001111e820 */ /* 0x000fe20000400000 */
[----:B------:R-:W0:Y:S01]  /*0520*/  MUFU.RCP R16, R16 ;  /* 0x0000001000107308 */ /* 0x000e220000001000 */
[----:B------:R-:W-:-:S07]  /*0530*/  FSEL R6, R21, 1, P5 ;  /* 0x3f80000015067808 */ /* 0x000fce0002800000 */
[----:B------:R-:W1:Y:S01]  /*0540*/  MUFU.RCP R17, R17 ;  /* 0x0000001100117308 */ /* 0x000e620000001000 */
[----:B----4-:R-:W-:Y:S02]  /*0550*/  SEL R2, R2, RZ, P4 ;  /* 0x000000ff02027207 */ /* 0x010fe40002000000 */
[----:B------:R-:W-:Y:S01]  /*0560*/  SEL R3, R3, RZ, P4 ;  /* 0x000000ff03037207 */ /* 0x000fe20002000000 */
[----:B------:R-:W-:Y:S01]  /*0570*/  @!P3 FMUL R19, R19, 16777216 ;  /* 0x4b8000001313b820 */ /* 0x000fe20000400000 */
[----:B------:R-:W-:Y:S01]  /*0580*/  @P2 SEL R2, R4, RZ, P1 ;  /* 0x000000ff04022207 */ /* 0x000fe20000800000 */
[----:B------:R-:W-:Y:S01]  /*0590*/  @!P6 FMUL R6, R6, 16777216 ;  /* 0x4b8000000606e820 */ /* 0x000fe20000400000 */
[----:B------:R-:W-:Y:S01]  /*05a0*/  @P2 SEL R3, R5, RZ, P1 ;  /* 0x000000ff05032207 */ /* 0x000fe20000800000 */
[----:B0-----:R-:W-:Y:S02]  /*05b0*/  FMUL R16, R16, R19 ;  /* 0x0000001310107220 */ /* 0x001fe40000400000 */
[----:B------:R-:W-:-:S02]  /*05c0*/  FADD R7, R2, -R7 ;  /* 0x8000000702077221 */ /* 0x000fc40000000000 */
[----:B------:R-:W-:Y:S01]  /*05d0*/  FADD R14, R3, -R14 ;  /* 0x8000000e030e7221 */ /* 0x000fe20000000000 */
[----:B-1----:R-:W-:Y:S01]  /*05e0*/  FMUL R17, R17, R6 ;  /* 0x0000000611117220 */ /* 0x002fe20000400000 */
[----:B------:R-:W-:-:S03]  /*05f0*/  FMUL R16, R7, R16 ;  /* 0x0000001007107220 */ /* 0x000fc60000400000 */
[----:B------:R-:W-:Y:S01]  /*0600*/  FMUL R14, R14, R17 ;  /* 0x000000110e0e7220 */ /* 0x000fe20000400000 */
[----:B-----5:R-:W-:Y:S01]  /*0610*/  FFMA R15, R16, R20, R15 ;  /* 0x00000014100f7223 */ /* 0x020fe2000000000f */
[----:B------:R0:W-:Y:S02]  /*0620*/  @!P0 STG.E.64 desc[UR4][R12.64], R2 ;  /* 0x000000020c008986 */ /* 0x0001e4000c101b04 */
[----:B------:R-:W-:Y:S02]  /*0630*/  FFMA R11, R14, R18, R11 ;  /* 0x000000120e0b7223 */ /* 0x000fe4000000000b */
[----:B------:R-:W-:-:S03]  /*0640*/  FSETP.GEU.AND P1, PT, R15, RZ, PT ;  /* 0x000000ff0f00720b */ /* 0x000fc60003f2e000 */
[----:B------:R-:W-:Y:S02]  /*0650*/  FSETP.GEU.AND P2, PT, R11, RZ, PT ;  /* 0x000000ff0b00720b */ /* 0x000fe40003f4e000 */
[----:B------:R-:W-:Y:S02]  /*0660*/  FSEL R10, R15, RZ, P1 ;  /* 0x000000ff0f0a7208 */ /* 0x000fe40000800000 */
[----:B------:R-:W-:Y:S01]  /*0670*/  FSEL R11, R11, RZ, P2 ;  /* 0x000000ff0b0b7208 */ /* 0x000fe20001000000 */
[----:B0-----:R-:W-:Y:S08]  /*0680*/  @P0 EXIT ;  /* 0x000000000000094d */ /* 0x001ff00003800000 */
[----:B------:R-:W-:Y:S01]  /*0690*/  STG.E.64 desc[UR4][R8.64], R10 ;  /* 0x0000000a08007986 */ /* 0x000fe2000c101b04 */
[----:B------:R-:W-:Y:S05]  /*06a0*/  EXIT ;  /* 0x000000000000794d */ /* 0x000fea0003800000 */
.L_x_0:
[----:B------:R-:W-:-:S00]  /*06b0*/  BRA `(.L_x_0) ;  /* 0xfffffffc00fc7947 */ /* 0x000fc0000383ffff */
[----:B------:R-:W-:-:S00]  /*06c0*/  NOP ;  /* 0x0000000000007918 */ /* 0x000fc00000000000 */
        /* <DEDUP_REMOVED lines=11> */
.L_x_1:


//--------------------- .nv.global.init           --------------------------
	.section	.nv.global.init,"aw",@progbits
.nv.global.init:
	.type		_$_str,@object
	.size		_$_str,(_$_str_$_2 - _$_str)
_$_str:
        /*0000*/ 	.byte	0x5f, 0x5f, 0x43, 0x55, 0x44, 0x41, 0x5f, 0x46, 0x54, 0x5a, 0x00
	.type		_$_str_$_2,@object
	.size		_$_str_$_2,(.L_1 - _$_str_$_2)
_$_str_$_2:
        /*000b*/ 	.byte	0x5f, 0x5f, 0x43, 0x55, 0x44, 0x41, 0x5f, 0x50, 0x52, 0x45, 0x43, 0x5f, 0x53, 0x51, 0x52, 0x54
        /*001b*/ 	.byte	0x00
.L_1:


//--------------------- .nv.constant0.triton_poi_fused__native_batch_norm_legit_no_training_cat_relu_23 --------------------------
	.section	.nv.constant0.triton_poi_fused__native_batch_norm_legit_no_training_cat_relu_23,"a",@progbits
	.sectionflags	@""
	.align	4
.nv.constant0.triton_poi_fused__native_batch_norm_legit_no_training_cat_relu_23:
	.zero		596
